//
// Generated by NVIDIA NVVM Compiler
//
// Compiler Build ID: CL-36424714
// Cuda compilation tools, release 13.0, V13.0.88
// Based on NVVM 20.0.0
//

.version 9.0
.target sm_100
.address_size 64

	// .globl	_Z6tilingPfS_S_iii
// _ZZ6tilingPfS_S_iiiE6tile_a has been demoted
// _ZZ6tilingPfS_S_iiiE6tile_b has been demoted

.visible .entry _Z6tilingPfS_S_iii(
	.param .u64 .ptr .align 1 _Z6tilingPfS_S_iii_param_0,
	.param .u64 .ptr .align 1 _Z6tilingPfS_S_iii_param_1,
	.param .u64 .ptr .align 1 _Z6tilingPfS_S_iii_param_2,
	.param .u32 _Z6tilingPfS_S_iii_param_3,
	.param .u32 _Z6tilingPfS_S_iii_param_4,
	.param .u32 _Z6tilingPfS_S_iii_param_5
)
{
	.reg .pred 	%p<12>;
	.reg .b32 	%r<42>;
	.reg .b32 	%f<111>;
	.reg .b64 	%rd<13>;
	// demoted variable
	.shared .align 4 .b8 _ZZ6tilingPfS_S_iiiE6tile_a[4096];
	// demoted variable
	.shared .align 4 .b8 _ZZ6tilingPfS_S_iiiE6tile_b[4096];
	ld.param.u64 	%rd3, [_Z6tilingPfS_S_iii_param_0];
	ld.param.u64 	%rd4, [_Z6tilingPfS_S_iii_param_1];
	ld.param.u64 	%rd5, [_Z6tilingPfS_S_iii_param_2];
	ld.param.u32 	%r23, [_Z6tilingPfS_S_iii_param_3];
	ld.param.u32 	%r24, [_Z6tilingPfS_S_iii_param_4];
	ld.param.u32 	%r25, [_Z6tilingPfS_S_iii_param_5];
	mov.u32 	%r26, %ctaid.y;
	mov.u32 	%r27, %ntid.y;
	mov.u32 	%r39, %tid.y;
	mad.lo.s32 	%r2, %r26, %r27, %r39;
	mov.u32 	%r28, %ctaid.x;
	mov.u32 	%r29, %ntid.x;
	mov.u32 	%r37, %tid.x;
	mad.lo.s32 	%r4, %r28, %r29, %r37;
	setp.lt.s32 	%p1, %r25, 1;
	mov.f32 	%f110, 0f00000000;
	@%p1 bra 	$L__BB0_7;
	add.s32 	%r30, %r25, 31;
	shr.u32 	%r31, %r30, 5;
	shl.b32 	%r32, %r39, 7;
	mov.u32 	%r33, _ZZ6tilingPfS_S_iiiE6tile_a;
	add.s32 	%r5, %r33, %r32;
	shl.b32 	%r34, %r37, 2;
	add.s32 	%r6, %r5, %r34;
	mov.u32 	%r35, _ZZ6tilingPfS_S_iiiE6tile_b;
	add.s32 	%r8, %r35, %r34;
	add.s32 	%r7, %r8, %r32;
	neg.s32 	%r41, %r31;
	mad.lo.s32 	%r40, %r39, %r24, %r4;
	shl.b32 	%r11, %r24, 5;
	mad.lo.s32 	%r38, %r25, %r2, %r37;
	cvta.to.global.u64 	%rd1, %rd3;
	cvta.to.global.u64 	%rd2, %rd4;
	mov.f32 	%f110, 0f00000000;
$L__BB0_2:
	setp.ge.s32 	%p2, %r2, %r23;
	setp.ge.u32 	%p3, %r37, %r25;
	mov.f32 	%f108, 0f00000000;
	or.pred  	%p4, %p2, %p3;
	@%p4 bra 	$L__BB0_4;
	mul.wide.u32 	%rd6, %r38, 4;
	add.s64 	%rd7, %rd1, %rd6;
	ld.global.f32 	%f108, [%rd7];
$L__BB0_4:
	setp.ge.s32 	%p5, %r4, %r24;
	st.shared.f32 	[%r6], %f108;
	setp.ge.u32 	%p6, %r39, %r25;
	mov.f32 	%f109, 0f00000000;
	or.pred  	%p7, %p5, %p6;
	@%p7 bra 	$L__BB0_6;
	mul.wide.u32 	%rd8, %r40, 4;
	add.s64 	%rd9, %rd2, %rd8;
	ld.global.f32 	%f109, [%rd9];
$L__BB0_6:
	st.shared.f32 	[%r7], %f109;
	bar.sync 	0;
	ld.shared.f32 	%f12, [%r5];
	ld.shared.f32 	%f13, [%r8];
	fma.rn.f32 	%f14, %f12, %f13, %f110;
	ld.shared.f32 	%f15, [%r5+4];
	ld.shared.f32 	%f16, [%r8+128];
	fma.rn.f32 	%f17, %f15, %f16, %f14;
	ld.shared.f32 	%f18, [%r5+8];
	ld.shared.f32 	%f19, [%r8+256];
	fma.rn.f32 	%f20, %f18, %f19, %f17;
	ld.shared.f32 	%f21, [%r5+12];
	ld.shared.f32 	%f22, [%r8+384];
	fma.rn.f32 	%f23, %f21, %f22, %f20;
	ld.shared.f32 	%f24, [%r5+16];
	ld.shared.f32 	%f25, [%r8+512];
	fma.rn.f32 	%f26, %f24, %f25, %f23;
	ld.shared.f32 	%f27, [%r5+20];
	ld.shared.f32 	%f28, [%r8+640];
	fma.rn.f32 	%f29, %f27, %f28, %f26;
	ld.shared.f32 	%f30, [%r5+24];
	ld.shared.f32 	%f31, [%r8+768];
	fma.rn.f32 	%f32, %f30, %f31, %f29;
	ld.shared.f32 	%f33, [%r5+28];
	ld.shared.f32 	%f34, [%r8+896];
	fma.rn.f32 	%f35, %f33, %f34, %f32;
	ld.shared.f32 	%f36, [%r5+32];
	ld.shared.f32 	%f37, [%r8+1024];
	fma.rn.f32 	%f38, %f36, %f37, %f35;
	ld.shared.f32 	%f39, [%r5+36];
	ld.shared.f32 	%f40, [%r8+1152];
	fma.rn.f32 	%f41, %f39, %f40, %f38;
	ld.shared.f32 	%f42, [%r5+40];
	ld.shared.f32 	%f43, [%r8+1280];
	fma.rn.f32 	%f44, %f42, %f43, %f41;
	ld.shared.f32 	%f45, [%r5+44];
	ld.shared.f32 	%f46, [%r8+1408];
	fma.rn.f32 	%f47, %f45, %f46, %f44;
	ld.shared.f32 	%f48, [%r5+48];
	ld.shared.f32 	%f49, [%r8+1536];
	fma.rn.f32 	%f50, %f48, %f49, %f47;
	ld.shared.f32 	%f51, [%r5+52];
	ld.shared.f32 	%f52, [%r8+1664];
	fma.rn.f32 	%f53, %f51, %f52, %f50;
	ld.shared.f32 	%f54, [%r5+56];
	ld.shared.f32 	%f55, [%r8+1792];
	fma.rn.f32 	%f56, %f54, %f55, %f53;
	ld.shared.f32 	%f57, [%r5+60];
	ld.shared.f32 	%f58, [%r8+1920];
	fma.rn.f32 	%f59, %f57, %f58, %f56;
	ld.shared.f32 	%f60, [%r5+64];
	ld.shared.f32 	%f61, [%r8+2048];
	fma.rn.f32 	%f62, %f60, %f61, %f59;
	ld.shared.f32 	%f63, [%r5+68];
	ld.shared.f32 	%f64, [%r8+2176];
	fma.rn.f32 	%f65, %f63, %f64, %f62;
	ld.shared.f32 	%f66, [%r5+72];
	ld.shared.f32 	%f67, [%r8+2304];
	fma.rn.f32 	%f68, %f66, %f67, %f65;
	ld.shared.f32 	%f69, [%r5+76];
	ld.shared.f32 	%f70, [%r8+2432];
	fma.rn.f32 	%f71, %f69, %f70, %f68;
	ld.shared.f32 	%f72, [%r5+80];
	ld.shared.f32 	%f73, [%r8+2560];
	fma.rn.f32 	%f74, %f72, %f73, %f71;
	ld.shared.f32 	%f75, [%r5+84];
	ld.shared.f32 	%f76, [%r8+2688];
	fma.rn.f32 	%f77, %f75, %f76, %f74;
	ld.shared.f32 	%f78, [%r5+88];
	ld.shared.f32 	%f79, [%r8+2816];
	fma.rn.f32 	%f80, %f78, %f79, %f77;
	ld.shared.f32 	%f81, [%r5+92];
	ld.shared.f32 	%f82, [%r8+2944];
	fma.rn.f32 	%f83, %f81, %f82, %f80;
	ld.shared.f32 	%f84, [%r5+96];
	ld.shared.f32 	%f85, [%r8+3072];
	fma.rn.f32 	%f86, %f84, %f85, %f83;
	ld.shared.f32 	%f87, [%r5+100];
	ld.shared.f32 	%f88, [%r8+3200];
	fma.rn.f32 	%f89, %f87, %f88, %f86;
	ld.shared.f32 	%f90, [%r5+104];
	ld.shared.f32 	%f91, [%r8+3328];
	fma.rn.f32 	%f92, %f90, %f91, %f89;
	ld.shared.f32 	%f93, [%r5+108];
	ld.shared.f32 	%f94, [%r8+3456];
	fma.rn.f32 	%f95, %f93, %f94, %f92;
	ld.shared.f32 	%f96, [%r5+112];
	ld.shared.f32 	%f97, [%r8+3584];
	fma.rn.f32 	%f98, %f96, %f97, %f95;
	ld.shared.f32 	%f99, [%r5+116];
	ld.shared.f32 	%f100, [%r8+3712];
	fma.rn.f32 	%f101, %f99, %f100, %f98;
	ld.shared.f32 	%f102, [%r5+120];
	ld.shared.f32 	%f103, [%r8+3840];
	fma.rn.f32 	%f104, %f102, %f103, %f101;
	ld.shared.f32 	%f105, [%r5+124];
	ld.shared.f32 	%f106, [%r8+3968];
	fma.rn.f32 	%f110, %f105, %f106, %f104;
	bar.sync 	0;
	add.s32 	%r41, %r41, 1;
	setp.ne.s32 	%p8, %r41, 0;
	add.s32 	%r40, %r40, %r11;
	add.s32 	%r39, %r39, 32;
	add.s32 	%r38, %r38, 32;
	add.s32 	%r37, %r37, 32;
	@%p8 bra 	$L__BB0_2;
$L__BB0_7:
	setp.ge.s32 	%p9, %r2, %r23;
	setp.ge.s32 	%p10, %r4, %r24;
	or.pred  	%p11, %p9, %p10;
	@%p11 bra 	$L__BB0_9;
	mad.lo.s32 	%r36, %r24, %r2, %r4;
	cvta.to.global.u64 	%rd10, %rd5;
	mul.wide.s32 	%rd11, %r36, 4;
	add.s64 	%rd12, %rd10, %rd11;
	st.global.f32 	[%rd12], %f110;
$L__BB0_9:
	ret;

}


// ===== COMPILED SASS (sm_100) =====

	.target	sm_100

	.elftype	@"ET_EXEC"


//--------------------- .note.nv.tkinfo           --------------------------
	.section	.note.nv.tkinfo,"",@"SHT_NOTE"
	.sectionflags	@"SHF_NOTE_NV_TKINFO"
	.tkinfo
        /*0018*/ 	.word	0x00000002
        /*0030*/ 	.string	""
        /*0030*/ 	.string	"ptxas"
        /*0030*/ 	.string	"Cuda compilation tools, release 13.0, V13.0.88"
        /*0030*/ 	.string	"Build cuda_13.0.r13.0/compiler.36424714_0"
        /*0030*/ 	.string	"-arch sm_100 -m 64 "



//--------------------- .note.nv.cuinfo           --------------------------
	.section	.note.nv.cuinfo,"",@"SHT_NOTE"
	.sectionflags	@"SHF_NOTE_NV_CUINFO"
        /*0018*/ 	.short	0x0002
        /*001a*/ 	.short	0x0064
        /*001c*/ 	.short	0x0082
	.zero		2


//--------------------- .nv.info                  --------------------------
	.section	.nv.info,"",@"SHT_CUDA_INFO"
	.align	4


	//----- nvinfo : EIATTR_REGCOUNT
	.align		4
        /*0000*/ 	.byte	0x04, 0x2f
        /*0002*/ 	.short	(.L_1 - .L_0)
	.align		4
.L_0:
        /*0004*/ 	.word	index@(_Z6tilingPfS_S_iii)
        /*0008*/ 	.word	0x00000020


	//----- nvinfo : EIATTR_FRAME_SIZE
	.align		4
.L_1:
        /*000c*/ 	.byte	0x04, 0x11
        /*000e*/ 	.short	(.L_3 - .L_2)
	.align		4
.L_2:
        /*0010*/ 	.word	index@(_Z6tilingPfS_S_iii)
        /*0014*/ 	.word	0x00000000


	//----- nvinfo : EIATTR_MIN_STACK_SIZE
	.align		4
.L_3:
        /*0018*/ 	.byte	0x04, 0x12
        /*001a*/ 	.short	(.L_5 - .L_4)
	.align		4
.L_4:
        /*001c*/ 	.word	index@(_Z6tilingPfS_S_iii)
        /*0020*/ 	.word	0x00000000
.L_5:


//--------------------- .nv.compat                --------------------------
	.section	.nv.compat,"",@"SHT_CUDA_COMPAT_INFO"
	.align	4
        /*0000*/ 	.byte	0x02, 0x09, 0x00, 0x00, 0x02, 0x02, 0x01, 0x00, 0x02, 0x05, 0x05, 0x00, 0x03, 0x07, 0x01, 0x01
        /*0010*/ 	.byte	0x02, 0x03, 0x00, 0x00, 0x02, 0x06, 0x01, 0x00, 0x04, 0x0b, 0x08, 0x00, 0x09, 0x00, 0x00, 0x00
        /*0020*/ 	.byte	0x00, 0x00, 0x00, 0x00


//--------------------- .nv.info._Z6tilingPfS_S_iii --------------------------
	.section	.nv.info._Z6tilingPfS_S_iii,"",@"SHT_CUDA_INFO"
	.sectionflags	@""
	.align	4


	//----- nvinfo : EIATTR_CUDA_API_VERSION
	.align		4
        /*0000*/ 	.byte	0x04, 0x37
        /*0002*/ 	.short	(.L_7 - .L_6)
.L_6:
        /*0004*/ 	.word	0x00000082


	//----- nvinfo : EIATTR_KPARAM_INFO
	.align		4
.L_7:
        /*0008*/ 	.byte	0x04, 0x17
        /*000a*/ 	.short	(.L_9 - .L_8)
.L_8:
        /*000c*/ 	.word	0x00000000
        /*0010*/ 	.short	0x0005
        /*0012*/ 	.short	0x0020
        /*0014*/ 	.byte	0x00, 0xf0, 0x11, 0x00


	//----- nvinfo : EIATTR_KPARAM_INFO
	.align		4
.L_9:
        /*0018*/ 	.byte	0x04, 0x17
        /*001a*/ 	.short	(.L_11 - .L_10)
.L_10:
        /*001c*/ 	.word	0x00000000
        /*0020*/ 	.short	0x0004
        /*0022*/ 	.short	0x001c
        /*0024*/ 	.byte	0x00, 0xf0, 0x11, 0x00


	//----- nvinfo : EIATTR_KPARAM_INFO
	.align		4
.L_11:
        /*0028*/ 	.byte	0x04, 0x17
        /*002a*/ 	.short	(.L_13 - .L_12)
.L_12:
        /*002c*/ 	.word	0x00000000
        /*0030*/ 	.short	0x0003
        /*0032*/ 	.short	0x0018
        /*0034*/ 	.byte	0x00, 0xf0, 0x11, 0x00


	//----- nvinfo : EIATTR_KPARAM_INFO
	.align		4
.L_13:
        /*0038*/ 	.byte	0x04, 0x17
        /*003a*/ 	.short	(.L_15 - .L_14)
.L_14:
        /*003c*/ 	.word	0x00000000
        /*0040*/ 	.short	0x0002
        /*0042*/ 	.short	0x0010
        /*0044*/ 	.byte	0x00, 0xf5, 0x21, 0x00


	//----- nvinfo : EIATTR_KPARAM_INFO
	.align		4
.L_15:
        /*0048*/ 	.byte	0x04, 0x17
        /*004a*/ 	.short	(.L_17 - .L_16)
.L_16:
        /*004c*/ 	.word	0x00000000
        /*0050*/ 	.short	0x0001
        /*0052*/ 	.short	0x0008
        /*0054*/ 	.byte	0x00, 0xf5, 0x21, 0x00


	//----- nvinfo : EIATTR_KPARAM_INFO
	.align		4
.L_17:
        /*0058*/ 	.byte	0x04, 0x17
        /*005a*/ 	.short	(.L_19 - .L_18)
.L_18:
        /*005c*/ 	.word	0x00000000
        /*0060*/ 	.short	0x0000
        /*0062*/ 	.short	0x0000
        /*0064*/ 	.byte	0x00, 0xf5, 0x21, 0x00


	//----- nvinfo : EIATTR_SPARSE_MMA_MASK
	.align		4
.L_19:
        /*0068*/ 	.byte	0x03, 0x50
        /*006a*/ 	.short	0x0000


	//----- nvinfo : EIATTR_MAXREG_COUNT
	.align		4
        /*006c*/ 	.byte	0x03, 0x1b
        /*006e*/ 	.short	0x00ff


	//----- nvinfo : EIATTR_NUM_BARRIERS
	.align		4
        /*0070*/ 	.byte	0x02, 0x4c
        /*0072*/ 	.byte	0x01
	.zero		1


	//----- nvinfo : EIATTR_MERCURY_ISA_VERSION
	.align		4
        /*0074*/ 	.byte	0x03, 0x5f
        /*0076*/ 	.short	0x0101


	//----- nvinfo : EIATTR_VRC_CTA_INIT_COUNT
	.align		4
        /*0078*/ 	.byte	0x02, 0x4a
	.zero		1
	.zero		1


	//----- nvinfo : EIATTR_EXIT_INSTR_OFFSETS
	.align		4
        /*007c*/ 	.byte	0x04, 0x1c
        /*007e*/ 	.short	(.L_21 - .L_20)


	//   ....[0]....
.L_20:
        /*0080*/ 	.word	0x00000830


	//   ....[1]....
        /*0084*/ 	.word	0x00000880


	//----- nvinfo : EIATTR_CBANK_PARAM_SIZE
	.align		4
.L_21:
        /*0088*/ 	.byte	0x03, 0x19
        /*008a*/ 	.short	0x0024


	//----- nvinfo : EIATTR_PARAM_CBANK
	.align		4
        /*008c*/ 	.byte	0x04, 0x0a
        /*008e*/ 	.short	(.L_23 - .L_22)
	.align		4
.L_22:
        /*0090*/ 	.word	index@(.nv.constant0._Z6tilingPfS_S_iii)
        /*0094*/ 	.short	0x0380
        /*0096*/ 	.short	0x0024


	//----- nvinfo : EIATTR_SW_WAR
	.align		4
.L_23:
        /*0098*/ 	.byte	0x04, 0x36
        /*009a*/ 	.short	(.L_25 - .L_24)
.L_24:
        /*009c*/ 	.word	0x00000008
.L_25:


//--------------------- .nv.callgraph             --------------------------
	.section	.nv.callgraph,"",@"SHT_CUDA_CALLGRAPH"
	.align	4
	.sectionentsize	8
	.align		4
        /*0000*/ 	.word	0x00000000
	.align		4
        /*0004*/ 	.word	0xffffffff
	.align		4
        /*0008*/ 	.word	0x00000000
	.align		4
        /*000c*/ 	.word	0xfffffffe
	.align		4
        /*0010*/ 	.word	0x00000000
	.align		4
        /*0014*/ 	.word	0xfffffffd
	.align		4
        /*0018*/ 	.word	0x00000000
	.align		4
        /*001c*/ 	.word	0xfffffffc


//--------------------- .text._Z6tilingPfS_S_iii  --------------------------
	.section	.text._Z6tilingPfS_S_iii,"ax",@progbits
	.align	128
        .global         _Z6tilingPfS_S_iii
        .type           _Z6tilingPfS_S_iii,@function
        .size           _Z6tilingPfS_S_iii,(.L_x_3 - _Z6tilingPfS_S_iii)
        .other          _Z6tilingPfS_S_iii,@"STO_CUDA_ENTRY STV_DEFAULT"
_Z6tilingPfS_S_iii:
.text._Z6tilingPfS_S_iii:
[----:B------:R-:W-:Y:S01]  /*0000*/  LDC R1, c[0x0][0x37c] ;  /* 0x0000df00ff017b82 */ /* 0x000fe20000000800 */
[----:B------:R-:W0:Y:S01]  /*0010*/  S2R R17, SR_TID.Y ;  /* 0x0000000000117919 */ /* 0x000e220000002200 */
[----:B------:R-:W1:Y:S06]  /*0020*/  LDCU UR10, c[0x0][0x3a0] ;  /* 0x00007400ff0a77ac */ /* 0x000e6c0008000800 */
[----:B------:R-:W0:Y:S01]  /*0030*/  LDC R19, c[0x0][0x364] ;  /* 0x0000d900ff137b82 */ /* 0x000e220000000800 */
[----:B------:R-:W-:Y:S01]  /*0040*/  HFMA2 R21, -RZ, RZ, 0, 0 ;  /* 0x00000000ff157431 */ /* 0x000fe200000001ff */
[----:B------:R-:W2:Y:S01]  /*0050*/  S2R R16, SR_TID.X ;  /* 0x0000000000107919 */ /* 0x000ea20000002100 */
[----:B------:R-:W3:Y:S05]  /*0060*/  LDCU.64 UR8, c[0x0][0x358] ;  /* 0x00006b00ff0877ac */ /* 0x000eea0008000a00 */
[----:B------:R-:W0:Y:S08]  /*0070*/  S2UR UR4, SR_CTAID.Y ;  /* 0x00000000000479c3 */ /* 0x000e300000002600 */
[----:B------:R-:W2:Y:S01]  /*0080*/  S2UR UR5, SR_CTAID.X ;  /* 0x00000000000579c3 */ /* 0x000ea20000002500 */
[----:B-1----:R-:W-:-:S07]  /*0090*/  UISETP.GE.AND UP0, UPT, UR10, 0x1, UPT ;  /* 0x000000010a00788c */ /* 0x002fce000bf06270 */
[----:B------:R-:W2:Y:S01]  /*00a0*/  LDC R18, c[0x0][0x360] ;  /* 0x0000d800ff127b82 */ /* 0x000ea20000000800 */
[----:B0-----:R-:W-:Y:S02]  /*00b0*/  IMAD R19, R19, UR4, R17 ;  /* 0x0000000413137c24 */ /* 0x001fe4000f8e0211 */
[----:B--2---:R-:W-:Y:S01]  /*00c0*/  IMAD R18, R18, UR5, R16 ;  /* 0x0000000512127c24 */ /* 0x004fe2000f8e0210 */
[----:B---3--:R-:W-:Y:S06]  /*00d0*/  BRA.U !UP0, `(.L_x_0) ;  /* 0x0000000508c87547 */ /* 0x008fec000b800000 */
[----:B------:R-:W0:Y:S01]  /*00e0*/  S2UR UR7, SR_CgaCtaId ;  /* 0x00000000000779c3 */ /* 0x000e220000008800 */
[----:B------:R-:W1:Y:S01]  /*00f0*/  LDCU UR11, c[0x0][0x39c] ;  /* 0x00007380ff0b77ac */ /* 0x000e620008000800 */
[----:B------:R-:W-:Y:S01]  /*0100*/  MOV R21, RZ ;  /* 0x000000ff00157202 */ /* 0x000fe20000000f00 */
[----:B------:R-:W-:Y:S01]  /*0110*/  IMAD R6, R19, UR10, R16 ;  /* 0x0000000a13067c24 */ /* 0x000fe2000f8e0210 */
[----:B------:R-:W-:Y:S01]  /*0120*/  UMOV UR5, 0x400 ;  /* 0x0000040000057882 */ /* 0x000fe20000000000 */
[----:B------:R-:W-:-:S03]  /*0130*/  UIADD3 UR4, UPT, UPT, UR10, 0x1f, URZ ;  /* 0x0000001f0a047890 */ /* 0x000fc6000fffe0ff */
[----:B------:R-:W2:Y:S01]  /*0140*/  LDC R0, c[0x0][0x39c] ;  /* 0x0000e700ff007b82 */ /* 0x000ea20000000800 */
[----:B------:R-:W-:Y:S02]  /*0150*/  UIADD3 UR6, UPT, UPT, UR5, 0x1000, URZ ;  /* 0x0000100005067890 */ /* 0x000fe4000fffe0ff */
[----:B------:R-:W-:Y:S01]  /*0160*/  USHF.R.U32.HI UR4, URZ, 0x5, UR4 ;  /* 0x00000005ff047899 */ /* 0x000fe20008011604 */
[----:B------:R-:W3:Y:S01]  /*0170*/  LDCU UR13, c[0x0][0x3a0] ;  /* 0x00007400ff0d77ac */ /* 0x000ee20008000800 */
[----:B------:R-:W4:Y:S01]  /*0180*/  LDCU UR12, c[0x0][0x398] ;  /* 0x00007300ff0c77ac */ /* 0x000f220008000800 */
[----:B-1----:R-:W-:Y:S01]  /*0190*/  IMAD R7, R17, UR11, R18 ;  /* 0x0000000b11077c24 */ /* 0x002fe2000f8e0212 */
[----:B------:R-:W-:Y:S02]  /*01a0*/  UIADD3 UR4, UPT, UPT, -UR4, URZ, URZ ;  /* 0x000000ff04047290 */ /* 0x000fe4000fffe1ff */
[----:B0-----:R-:W-:Y:S02]  /*01b0*/  ULEA UR5, UR7, UR5, 0x18 ;  /* 0x0000000507057291 */ /* 0x001fe4000f8ec0ff */
[----:B------:R-:W-:-:S04]  /*01c0*/  ULEA UR6, UR7, UR6, 0x18 ;  /* 0x0000000607067291 */ /* 0x000fc8000f8ec0ff */
[C---:B------:R-:W-:Y:S02]  /*01d0*/  LEA R5, R17.reuse, UR5, 0x7 ;  /* 0x0000000511057c11 */ /* 0x040fe4000f8e38ff */
[C---:B------:R-:W-:Y:S02]  /*01e0*/  LEA R2, R16.reuse, UR6, 0x2 ;  /* 0x0000000610027c11 */ /* 0x040fe4000f8e10ff */
[----:B------:R-:W-:Y:S02]  /*01f0*/  LEA R4, R16, R5, 0x2 ;  /* 0x0000000510047211 */ /* 0x000fe400078e10ff */
[----:B---34-:R-:W-:-:S07]  /*0200*/  LEA R3, R17, R2, 0x7 ;  /* 0x0000000211037211 */ /* 0x018fce00078e38ff */
.L_x_1:
[----:B------:R-:W-:Y:S01]  /*0210*/  ISETP.GE.U32.AND P1, PT, R16, UR13, PT ;  /* 0x0000000d10007c0c */ /* 0x000fe2000bf26070 */
[----:B------:R-:W-:Y:S01]  /*0220*/  HFMA2 R24, -RZ, RZ, 0, 0 ;  /* 0x00000000ff187431 */ /* 0x000fe200000001ff */
[----:B------:R-:W-:Y:S02]  /*0230*/  ISETP.GE.U32.AND P0, PT, R17, UR13, PT ;  /* 0x0000000d11007c0c */ /* 0x000fe4000bf06070 */
[----:B------:R-:W-:Y:S02]  /*0240*/  ISETP.GE.OR P1, PT, R19, UR12, P1 ;  /* 0x0000000c13007c0c */ /* 0x000fe40008f26670 */
[----:B--2---:R-:W-:Y:S02]  /*0250*/  ISETP.GE.OR P0, PT, R18, R0, P0 ;  /* 0x000000001200720c */ /* 0x004fe40000706670 */
[----:B------:R-:W-:-:S09]  /*0260*/  MOV R29, RZ ;  /* 0x000000ff001d7202 */ /* 0x000fd20000000f00 */
[----:B------:R-:W0:Y:S08]  /*0270*/  @!P1 LDC.64 R10, c[0x0][0x380] ;  /* 0x0000e000ff0a9b82 */ /* 0x000e300000000a00 */
[----:B------:R-:W1:Y:S01]  /*0280*/  @!P0 LDC.64 R8, c[0x0][0x388] ;  /* 0x0000e200ff088b82 */ /* 0x000e620000000a00 */
[----:B0-----:R-:W-:-:S05]  /*0290*/  @!P1 IMAD.WIDE.U32 R10, R6, 0x4, R10 ;  /* 0x00000004060a9825 */ /* 0x001fca00078e000a */
[----:B------:R-:W2:Y:S01]  /*02a0*/  @!P1 LDG.E R29, desc[UR8][R10.64] ;  /* 0x000000080a1d9981 */ /* 0x000ea2000c1e1900 */
[----:B-1----:R-:W-:-:S05]  /*02b0*/  @!P0 IMAD.WIDE.U32 R22, R7, 0x4, R8 ;  /* 0x0000000407168825 */ /* 0x002fca00078e0008 */
[----:B------:R-:W3:Y:S01]  /*02c0*/  @!P0 LDG.E R24, desc[UR8][R22.64] ;  /* 0x0000000816188981 */ /* 0x000ee2000c1e1900 */
[----:B------:R-:W-:-:S04]  /*02d0*/  UIADD3 UR4, UPT, UPT, UR4, 0x1, URZ ;  /* 0x0000000104047890 */ /* 0x000fc8000fffe0ff */
[----:B------:R-:W-:Y:S01]  /*02e0*/  UISETP.NE.AND UP0, UPT, UR4, URZ, UPT ;  /* 0x000000ff0400728c */ /* 0x000fe2000bf05270 */
[----:B------:R-:W-:Y:S01]  /*02f0*/  IADD3 R17, PT, PT, R17, 0x20, RZ ;  /* 0x0000002011117810 */ /* 0x000fe20007ffe0ff */
[----:B--2---:R-:W-:Y:S04]  /*0300*/  STS [R4], R29 ;  /* 0x0000001d04007388 */ /* 0x004fe80000000800 */
[----:B---3--:R-:W-:Y:S01]  /*0310*/  STS [R3], R24 ;  /* 0x0000001803007388 */ /* 0x008fe20000000800 */
[----:B------:R-:W-:Y:S06]  /*0320*/  BAR.SYNC.DEFER_BLOCKING 0x0 ;  /* 0x0000000000007b1d */ /* 0x000fec0000010000 */
[----:B------:R-:W-:Y:S04]  /*0330*/  LDS R28, [R2] ;  /* 0x00000000021c7984 */ /* 0x000fe80000000800 */
[----:B------:R-:W0:Y:S04]  /*0340*/  LDS.128 R12, [R5] ;  /* 0x00000000050c7984 */ /* 0x000e280000000c00 */
[----:B------:R-:W1:Y:S04]  /*0350*/  LDS R23, [R2+0x80] ;  /* 0x0000800002177984 */ /* 0x000e680000000800 */
[----:B------:R-:W2:Y:S04]  /*0360*/  LDS R27, [R2+0x100] ;  /* 0x00010000021b7984 */ /* 0x000ea80000000800 */
[----:B------:R-:W3:Y:S04]  /*0370*/  LDS R26, [R2+0x180] ;  /* 0x00018000021a7984 */ /* 0x000ee80000000800 */
[----:B------:R-:W-:Y:S04]  /*0380*/  LDS R25, [R2+0x200] ;  /* 0x0002000002197984 */ /* 0x000fe80000000800 */
[----:B------:R-:W4:Y:S04]  /*0390*/  LDS.128 R8, [R5+0x10] ;  /* 0x0000100005087984 */ /* 0x000f280000000c00 */
[----:B------:R-:W5:Y:S04]  /*03a0*/  LDS R20, [R2+0x280] ;  /* 0x0002800002147984 */ /* 0x000f680000000800 */
[----:B------:R-:W-:Y:S04]  /*03b0*/  LDS R24, [R2+0x380] ;  /* 0x0003800002187984 */ /* 0x000fe80000000800 */
[----:B------:R-:W-:Y:S01]  /*03c0*/  LDS R22, [R2+0x480] ;  /* 0x0004800002167984 */ /* 0x000fe20000000800 */
[----:B0-----:R-:W-:-:S03]  /*03d0*/  FFMA R12, R12, R28, R21 ;  /* 0x0000001c0c0c7223 */ /* 0x001fc60000000015 */
[----:B------:R-:W0:Y:S01]  /*03e0*/  LDS R21, [R2+0x300] ;  /* 0x0003000002157984 */ /* 0x000e220000000800 */
[----:B-1----:R-:W-:-:S03]  /*03f0*/  FFMA R12, R23, R13, R12 ;  /* 0x0000000d170c7223 */ /* 0x002fc6000000000c */
[----:B------:R-:W-:Y:S01]  /*0400*/  LDS R23, [R2+0x400] ;  /* 0x0004000002177984 */ /* 0x000fe20000000800 */
[----:B--2---:R-:W-:-:S04]  /*0410*/  FFMA R27, R27, R14, R12 ;  /* 0x0000000e1b1b7223 */ /* 0x004fc8000000000c */
[----:B---3--:R-:W-:Y:S02]  /*0420*/  FFMA R27, R26, R15, R27 ;  /* 0x0000000f1a1b7223 */ /* 0x008fe4000000001b */
[----:B------:R-:W1:Y:S04]  /*0430*/  LDS.128 R12, [R5+0x20] ;  /* 0x00002000050c7984 */ /* 0x000e680000000c00 */
[----:B------:R-:W-:Y:S01]  /*0440*/  LDS R26, [R2+0x580] ;  /* 0x00058000021a7984 */ /* 0x000fe20000000800 */
[----:B----4-:R-:W-:-:S03]  /*0450*/  FFMA R27, R8, R25, R27 ;  /* 0x00000019081b7223 */ /* 0x010fc6000000001b */
[----:B------:R-:W2:Y:S01]  /*0460*/  LDS R25, [R2+0x500] ;  /* 0x0005000002197984 */ /* 0x000ea20000000800 */
[----:B-----5:R-:W-:-:S04]  /*0470*/  FFMA R20, R20, R9, R27 ;  /* 0x0000000914147223 */ /* 0x020fc8000000001b */
[----:B0-----:R-:W-:Y:S02]  /*0480*/  FFMA R21, R21, R10, R20 ;  /* 0x0000000a15157223 */ /* 0x001fe40000000014 */
[----:B------:R-:W-:Y:S02]  /*0490*/  LDS R20, [R2+0x680] ;  /* 0x0006800002147984 */ /* 0x000fe40000000800 */
[----:B------:R-:W-:Y:S02]  /*04a0*/  FFMA R27, R24, R11, R21 ;  /* 0x0000000b181b7223 */ /* 0x000fe40000000015 */
[----:B------:R-:W-:Y:S04]  /*04b0*/  LDS R21, [R2+0x600] ;  /* 0x0006000002157984 */ /* 0x000fe80000000800 */
[----:B------:R-:W0:Y:S01]  /*04c0*/  LDS.128 R8, [R5+0x30] ;  /* 0x0000300005087984 */ /* 0x000e220000000c00 */
[----:B-1----:R-:W-:-:S03]  /*04d0*/  FFMA R27, R12, R23, R27 ;  /* 0x000000170c1b7223 */ /* 0x002fc6000000001b */
[----:B------:R-:W1:Y:S01]  /*04e0*/  LDS R23, [R2+0x700] ;  /* 0x0007000002177984 */ /* 0x000e620000000800 */
[----:B------:R-:W-:-:S03]  /*04f0*/  FFMA R22, R22, R13, R27 ;  /* 0x0000000d16167223 */ /* 0x000fc6000000001b */
[----:B------:R-:W3:Y:S01]  /*0500*/  LDS R24, [R2+0x780] ;  /* 0x0007800002187984 */ /* 0x000ee20000000800 */
[----:B--2---:R-:W-:-:S03]  /*0510*/  FFMA R25, R25, R14, R22 ;  /* 0x0000000e19197223 */ /* 0x004fc60000000016 */
[----:B------:R-:W-:Y:S01]  /*0520*/  LDS R22, [R2+0x880] ;  /* 0x0008800002167984 */ /* 0x000fe20000000800 */
[----:B------:R-:W-:-:S03]  /*0530*/  FFMA R27, R26, R15, R25 ;  /* 0x0000000f1a1b7223 */ /* 0x000fc60000000019 */
[----:B------:R-:W-:Y:S04]  /*0540*/  LDS R25, [R2+0x800] ;  /* 0x0008000002197984 */ /* 0x000fe80000000800 */
[----:B------:R-:W2:Y:S04]  /*0550*/  LDS.128 R12, [R5+0x40] ;  /* 0x00004000050c7984 */ /* 0x000ea80000000c00 */
[----:B------:R-:W-:Y:S01]  /*0560*/  LDS R26, [R2+0x980] ;  /* 0x00098000021a7984 */ /* 0x000fe20000000800 */
[----:B0-----:R-:W-:-:S03]  /*0570*/  FFMA R27, R8, R21, R27 ;  /* 0x00000015081b7223 */ /* 0x001fc6000000001b */
[----:B------:R-:W0:Y:S01]  /*0580*/  LDS R21, [R2+0x900] ;  /* 0x0009000002157984 */ /* 0x000e220000000800 */
[----:B------:R-:W-:-:S04]  /*0590*/  FFMA R20, R20, R9, R27 ;  /* 0x0000000914147223 */ /* 0x000fc8000000001b */
[----:B-1----:R-:W-:Y:S02]  /*05a0*/  FFMA R23, R23, R10, R20 ;  /* 0x0000000a17177223 */ /* 0x002fe40000000014 */
[----:B------:R-:W-:Y:S02]  /*05b0*/  LDS R20, [R2+0xa80] ;  /* 0x000a800002147984 */ /* 0x000fe40000000800 */
[----:B---3--:R-:W-:Y:S02]  /*05c0*/  FFMA R27, R24, R11, R23 ;  /* 0x0000000b181b7223 */ /* 0x008fe40000000017 */
[----:B------:R-:W-:Y:S04]  /*05d0*/  LDS R23, [R2+0xa00] ;  /* 0x000a000002177984 */ /* 0x000fe80000000800 */
[----:B------:R-:W1:Y:S01]  /*05e0*/  LDS.128 R8, [R5+0x50] ;  /* 0x0000500005087984 */ /* 0x000e620000000c00 */
[----:B--2---:R-:W-:-:S03]  /*05f0*/  FFMA R27, R12, R25, R27 ;  /* 0x000000190c1b7223 */ /* 0x004fc6000000001b */
[----:B------:R-:W2:Y:S01]  /*0600*/  LDS R25, [R2+0xb00] ;  /* 0x000b000002197984 */ /* 0x000ea20000000800 */
[----:B------:R-:W-:-:S03]  /*0610*/  FFMA R12, R22, R13, R27 ;  /* 0x0000000d160c7223 */ /* 0x000fc6000000001b */
[----:B------:R-:W3:Y:S04]  /*0620*/  LDS R22, [R2+0xb80] ;  /* 0x000b800002167984 */ /* 0x000ee80000000800 */
[----:B------:R-:W-:Y:S01]  /*0630*/  LDS R24, [R2+0xc80] ;  /* 0x000c800002187984 */ /* 0x000fe20000000800 */
[----:B0-----:R-:W-:-:S04]  /*0640*/  FFMA R21, R21, R14, R12 ;  /* 0x0000000e15157223 */ /* 0x001fc8000000000c */
[----:B------:R-:W-:Y:S02]  /*0650*/  FFMA R27, R26, R15, R21 ;  /* 0x0000000f1a1b7223 */ /* 0x000fe40000000015 */
[----:B------:R-:W-:Y:S04]  /*0660*/  LDS R21, [R2+0xc00] ;  /* 0x000c000002157984 */ /* 0x000fe80000000800 */
[----:B------:R-:W0:Y:S01]  /*0670*/  LDS.128 R12, [R5+0x60] ;  /* 0x00006000050c7984 */ /* 0x000e220000000c00 */
[----:B-1----:R-:W-:-:S04]  /*0680*/  FFMA R23, R8, R23, R27 ;  /* 0x0000001708177223 */ /* 0x002fc8000000001b */
[----:B------:R-:W-:Y:S02]  /*0690*/  FFMA R20, R20, R9, R23 ;  /* 0x0000000914147223 */ /* 0x000fe40000000017 */
[----:B------:R-:W1:Y:S02]  /*06a0*/  LDS R23, [R2+0xd00] ;  /* 0x000d000002177984 */ /* 0x000e640000000800 */
[----:B--2---:R-:W-:Y:S02]  /*06b0*/  FFMA R25, R25, R10, R20 ;  /* 0x0000000a19197223 */ /* 0x004fe40000000014 */
[----:B------:R-:W2:Y:S02]  /*06c0*/  LDS R20, [R2+0xd80] ;  /* 0x000d800002147984 */ /* 0x000ea40000000800 */
[----:B---3--:R-:W-:Y:S02]  /*06d0*/  FFMA R27, R22, R11, R25 ;  /* 0x0000000b161b7223 */ /* 0x008fe40000000019 */
[----:B------:R-:W-:Y:S04]  /*06e0*/  LDS R25, [R2+0xe00] ;  /* 0x000e000002197984 */ /* 0x000fe80000000800 */
[----:B------:R-:W3:Y:S04]  /*06f0*/  LDS.128 R8, [R5+0x70] ;  /* 0x0000700005087984 */ /* 0x000ee80000000c00 */
[----:B------:R-:W4:Y:S01]  /*0700*/  LDS R22, [R2+0xe80] ;  /* 0x000e800002167984 */ /* 0x000f220000000800 */
[----:B0-----:R-:W-:-:S03]  /*0710*/  FFMA R27, R12, R21, R27 ;  /* 0x000000150c1b7223 */ /* 0x001fc6000000001b */
[----:B------:R-:W0:Y:S04]  /*0720*/  LDS R21, [R2+0xf00] ;  /* 0x000f000002157984 */ /* 0x000e280000000800 */
[----:B------:R-:W5:Y:S01]  /*0730*/  LDS R12, [R2+0xf80] ;  /* 0x000f8000020c7984 */ /* 0x000f620000000800 */
[----:B------:R-:W-:-:S04]  /*0740*/  FFMA R24, R24, R13, R27 ;  /* 0x0000000d18187223 */ /* 0x000fc8000000001b */
[----:B-1----:R-:W-:-:S04]  /*0750*/  FFMA R23, R23, R14, R24 ;  /* 0x0000000e17177223 */ /* 0x002fc80000000018 */
[----:B--2---:R-:W-:-:S04]  /*0760*/  FFMA R15, R20, R15, R23 ;  /* 0x0000000f140f7223 */ /* 0x004fc80000000017 */
[----:B---3--:R-:W-:-:S04]  /*0770*/  FFMA R15, R8, R25, R15 ;  /* 0x00000019080f7223 */ /* 0x008fc8000000000f */
[----:B----4-:R-:W-:Y:S01]  /*0780*/  FFMA R22, R22, R9, R15 ;  /* 0x0000000916167223 */ /* 0x010fe2000000000f */
[----:B------:R-:W-:Y:S02]  /*0790*/  IADD3 R16, PT, PT, R16, 0x20, RZ ;  /* 0x0000002010107810 */ /* 0x000fe40007ffe0ff */
[----:B------:R-:W-:Y:S02]  /*07a0*/  IADD3 R6, PT, PT, R6, 0x20, RZ ;  /* 0x0000002006067810 */ /* 0x000fe40007ffe0ff */
[----:B------:R-:W-:Y:S01]  /*07b0*/  LEA R7, R0, R7, 0x5 ;  /* 0x0000000700077211 */ /* 0x000fe200078e28ff */
[----:B0-----:R-:W-:-:S04]  /*07c0*/  FFMA R21, R21, R10, R22 ;  /* 0x0000000a15157223 */ /* 0x001fc80000000016 */
[----:B-----5:R-:W-:Y:S01]  /*07d0*/  FFMA R21, R12, R11, R21 ;  /* 0x0000000b0c157223 */ /* 0x020fe20000000015 */
[----:B------:R-:W-:Y:S06]  /*07e0*/  BAR.SYNC.DEFER_BLOCKING 0x0 ;  /* 0x0000000000007b1d */ /* 0x000fec0000010000 */
[----:B------:R-:W-:Y:S05]  /*07f0*/  BRA.U UP0, `(.L_x_1) ;  /* 0xfffffff900847547 */ /* 0x000fea000b83ffff */
.L_x_0:
[----:B------:R-:W0:Y:S02]  /*0800*/  LDCU.64 UR4, c[0x0][0x398] ;  /* 0x00007300ff0477ac */ /* 0x000e240008000a00 */
[----:B0-----:R-:W-:-:S04]  /*0810*/  ISETP.GE.AND P0, PT, R18, UR5, PT ;  /* 0x0000000512007c0c */ /* 0x001fc8000bf06270 */
[----:B------:R-:W-:-:S13]  /*0820*/  ISETP.GE.OR P0, PT, R19, UR4, P0 ;  /* 0x0000000413007c0c */ /* 0x000fda0008706670 */
[----:B------:R-:W-:Y:S05]  /*0830*/  @P0 EXIT ;  /* 0x000000000000094d */ /* 0x000fea0003800000 */
[----:B------:R-:W0:Y:S01]  /*0840*/  LDC.64 R2, c[0x0][0x390] ;  /* 0x0000e400ff027b82 */ /* 0x000e220000000a00 */
[----:B------:R-:W-:-:S04]  /*0850*/  IMAD R19, R19, UR5, R18 ;  /* 0x0000000513137c24 */ /* 0x000fc8000f8e0212 */
[----:B0-----:R-:W-:-:S05]  /*0860*/  IMAD.WIDE R2, R19, 0x4, R2 ;  /* 0x0000000413027825 */ /* 0x001fca00078e0202 */
[----:B------:R-:W-:Y:S01]  /*0870*/  STG.E desc[UR8][R2.64], R21 ;  /* 0x0000001502007986 */ /* 0x000fe2000c101908 */
[----:B------:R-:W-:Y:S05]  /*0880*/  EXIT ;  /* 0x000000000000794d */ /* 0x000fea0003800000 */
.L_x_2:
[----:B------:R-:W-:-:S00]  /*0890*/  BRA `(.L_x_2) ;  /* 0xfffffffc00fc7947 */ /* 0x000fc0000383ffff */
[----:B------:R-:W-:-:S00]  /*08a0*/  NOP ;  /* 0x0000000000007918 */ /* 0x000fc00000000000 */
        /* <DEDUP_REMOVED lines=13> */
.L_x_3:


//--------------------- .nv.shared._Z6tilingPfS_S_iii --------------------------
	.section	.nv.shared._Z6tilingPfS_S_iii,"aw",@nobits
	.sectionflags	@""
	.align	4
.nv.shared._Z6tilingPfS_S_iii:
	.zero		9216


//--------------------- .nv.shared.reserved.0     --------------------------
	.section	.nv.shared.reserved.0,"aw",@nobits
	.weak		__nv_reservedSMEM_offset_0_alias
	.size		__nv_reservedSMEM_offset_0_alias, 0, 64
	.other		__nv_reservedSMEM_offset_0_alias,@"STO_CUDA_RESERVED_SHARED STV_DEFAULT"
__nv_reservedSMEM_offset_0_alias:
	.zero		0
	.zero		64


//--------------------- .nv.constant0._Z6tilingPfS_S_iii --------------------------
	.section	.nv.constant0._Z6tilingPfS_S_iii,"a",@progbits
	.sectionflags	@""
	.align	4
.nv.constant0._Z6tilingPfS_S_iii:
	.zero		932


//--------------------- SYMBOLS --------------------------

	.type		.nv.reservedSmem.offset0,@object
	.size		.nv.reservedSmem.offset0,0x4
	.type		.nv.reservedSmem.cap,@object
	.size		.nv.reservedSmem.cap,0x4
